//
// Generated by NVIDIA NVVM Compiler
//
// Compiler Build ID: CL-36424714
// Cuda compilation tools, release 13.0, V13.0.88
// Based on NVVM 20.0.0
//

.version 9.0
.target sm_100
.address_size 64

	// .globl	_Z11kernel_1t1ePA100_iS0_S0_i

.visible .entry _Z11kernel_1t1ePA100_iS0_S0_i(
	.param .u64 .ptr .align 1 _Z11kernel_1t1ePA100_iS0_S0_i_param_0,
	.param .u64 .ptr .align 1 _Z11kernel_1t1ePA100_iS0_S0_i_param_1,
	.param .u64 .ptr .align 1 _Z11kernel_1t1ePA100_iS0_S0_i_param_2,
	.param .u32 _Z11kernel_1t1ePA100_iS0_S0_i_param_3
)
{
	.reg .pred 	%p<2>;
	.reg .b32 	%r<16>;
	.reg .b64 	%rd<15>;

	ld.param.u64 	%rd1, [_Z11kernel_1t1ePA100_iS0_S0_i_param_0];
	ld.param.u64 	%rd2, [_Z11kernel_1t1ePA100_iS0_S0_i_param_1];
	ld.param.u64 	%rd3, [_Z11kernel_1t1ePA100_iS0_S0_i_param_2];
	ld.param.u32 	%r3, [_Z11kernel_1t1ePA100_iS0_S0_i_param_3];
	mov.u32 	%r5, %ctaid.x;
	mov.u32 	%r6, %ntid.x;
	mov.u32 	%r7, %tid.x;
	mad.lo.s32 	%r1, %r5, %r6, %r7;
	mov.u32 	%r8, %ctaid.y;
	mov.u32 	%r9, %ntid.y;
	mov.u32 	%r10, %tid.y;
	mad.lo.s32 	%r11, %r8, %r9, %r10;
	max.s32 	%r12, %r1, %r11;
	setp.ge.s32 	%p1, %r12, %r3;
	@%p1 bra 	$L__BB0_2;
	cvta.to.global.u64 	%rd4, %rd2;
	cvta.to.global.u64 	%rd5, %rd3;
	cvta.to.global.u64 	%rd6, %rd1;
	mul.wide.s32 	%rd7, %r1, 400;
	add.s64 	%rd8, %rd4, %rd7;
	mul.wide.u32 	%rd9, %r11, 4;
	add.s64 	%rd10, %rd8, %rd9;
	ld.global.u32 	%r13, [%rd10];
	add.s64 	%rd11, %rd5, %rd7;
	add.s64 	%rd12, %rd11, %rd9;
	ld.global.u32 	%r14, [%rd12];
	add.s32 	%r15, %r14, %r13;
	add.s64 	%rd13, %rd6, %rd7;
	add.s64 	%rd14, %rd13, %rd9;
	st.global.u32 	[%rd14], %r15;
$L__BB0_2:
	ret;

}
	// .globl	_Z11kernel_1t1rPA100_iS0_S0_i
.visible .entry _Z11kernel_1t1rPA100_iS0_S0_i(
	.param .u64 .ptr .align 1 _Z11kernel_1t1rPA100_iS0_S0_i_param_0,
	.param .u64 .ptr .align 1 _Z11kernel_1t1rPA100_iS0_S0_i_param_1,
	.param .u64 .ptr .align 1 _Z11kernel_1t1rPA100_iS0_S0_i_param_2,
	.param .u32 _Z11kernel_1t1rPA100_iS0_S0_i_param_3
)
{
	.reg .pred 	%p<14>;
	.reg .b32 	%r<114>;
	.reg .b64 	%rd<48>;

	ld.param.u64 	%rd25, [_Z11kernel_1t1rPA100_iS0_S0_i_param_0];
	ld.param.u64 	%rd26, [_Z11kernel_1t1rPA100_iS0_S0_i_param_1];
	ld.param.u64 	%rd27, [_Z11kernel_1t1rPA100_iS0_S0_i_param_2];
	ld.param.u32 	%r17, [_Z11kernel_1t1rPA100_iS0_S0_i_param_3];
	mov.u32 	%r18, %ctaid.y;
	mov.u32 	%r19, %ntid.y;
	mov.u32 	%r20, %tid.y;
	mad.lo.s32 	%r1, %r18, %r19, %r20;
	setp.lt.s32 	%p1, %r17, 1;
	@%p1 bra 	$L__BB1_21;
	cvta.to.global.u64 	%rd1, %rd26;
	cvta.to.global.u64 	%rd2, %rd27;
	cvta.to.global.u64 	%rd3, %rd25;
	and.b32  	%r2, %r17, 15;
	setp.lt.u32 	%p2, %r17, 16;
	mov.b32 	%r111, 0;
	@%p2 bra 	$L__BB1_6;
	and.b32  	%r111, %r17, 2147483632;
	neg.s32 	%r109, %r111;
	mul.wide.u32 	%rd28, %r1, 4;
	add.s64 	%rd29, %rd28, 3200;
	add.s64 	%rd44, %rd1, %rd29;
	add.s64 	%rd43, %rd2, %rd29;
	add.s64 	%rd42, %rd3, %rd29;
$L__BB1_3:
	.pragma "nounroll";
	setp.ge.u32 	%p3, %r1, %r17;
	@%p3 bra 	$L__BB1_5;
	ld.global.u32 	%r22, [%rd44+-3200];
	ld.global.u32 	%r23, [%rd43+-3200];
	add.s32 	%r24, %r23, %r22;
	st.global.u32 	[%rd42+-3200], %r24;
	ld.global.u32 	%r25, [%rd44+-2800];
	ld.global.u32 	%r26, [%rd43+-2800];
	add.s32 	%r27, %r26, %r25;
	st.global.u32 	[%rd42+-2800], %r27;
	ld.global.u32 	%r28, [%rd44+-2400];
	ld.global.u32 	%r29, [%rd43+-2400];
	add.s32 	%r30, %r29, %r28;
	st.global.u32 	[%rd42+-2400], %r30;
	ld.global.u32 	%r31, [%rd44+-2000];
	ld.global.u32 	%r32, [%rd43+-2000];
	add.s32 	%r33, %r32, %r31;
	st.global.u32 	[%rd42+-2000], %r33;
	ld.global.u32 	%r34, [%rd44+-1600];
	ld.global.u32 	%r35, [%rd43+-1600];
	add.s32 	%r36, %r35, %r34;
	st.global.u32 	[%rd42+-1600], %r36;
	ld.global.u32 	%r37, [%rd44+-1200];
	ld.global.u32 	%r38, [%rd43+-1200];
	add.s32 	%r39, %r38, %r37;
	st.global.u32 	[%rd42+-1200], %r39;
	ld.global.u32 	%r40, [%rd44+-800];
	ld.global.u32 	%r41, [%rd43+-800];
	add.s32 	%r42, %r41, %r40;
	st.global.u32 	[%rd42+-800], %r42;
	ld.global.u32 	%r43, [%rd44+-400];
	ld.global.u32 	%r44, [%rd43+-400];
	add.s32 	%r45, %r44, %r43;
	st.global.u32 	[%rd42+-400], %r45;
	ld.global.u32 	%r46, [%rd44];
	ld.global.u32 	%r47, [%rd43];
	add.s32 	%r48, %r47, %r46;
	st.global.u32 	[%rd42], %r48;
	ld.global.u32 	%r49, [%rd44+400];
	ld.global.u32 	%r50, [%rd43+400];
	add.s32 	%r51, %r50, %r49;
	st.global.u32 	[%rd42+400], %r51;
	ld.global.u32 	%r52, [%rd44+800];
	ld.global.u32 	%r53, [%rd43+800];
	add.s32 	%r54, %r53, %r52;
	st.global.u32 	[%rd42+800], %r54;
	ld.global.u32 	%r55, [%rd44+1200];
	ld.global.u32 	%r56, [%rd43+1200];
	add.s32 	%r57, %r56, %r55;
	st.global.u32 	[%rd42+1200], %r57;
	ld.global.u32 	%r58, [%rd44+1600];
	ld.global.u32 	%r59, [%rd43+1600];
	add.s32 	%r60, %r59, %r58;
	st.global.u32 	[%rd42+1600], %r60;
	ld.global.u32 	%r61, [%rd44+2000];
	ld.global.u32 	%r62, [%rd43+2000];
	add.s32 	%r63, %r62, %r61;
	st.global.u32 	[%rd42+2000], %r63;
	ld.global.u32 	%r64, [%rd44+2400];
	ld.global.u32 	%r65, [%rd43+2400];
	add.s32 	%r66, %r65, %r64;
	st.global.u32 	[%rd42+2400], %r66;
	ld.global.u32 	%r67, [%rd44+2800];
	ld.global.u32 	%r68, [%rd43+2800];
	add.s32 	%r69, %r68, %r67;
	st.global.u32 	[%rd42+2800], %r69;
$L__BB1_5:
	add.s32 	%r109, %r109, 16;
	add.s64 	%rd44, %rd44, 6400;
	add.s64 	%rd43, %rd43, 6400;
	add.s64 	%rd42, %rd42, 6400;
	setp.ne.s32 	%p4, %r109, 0;
	@%p4 bra 	$L__BB1_3;
$L__BB1_6:
	setp.eq.s32 	%p5, %r2, 0;
	@%p5 bra 	$L__BB1_21;
	mul.wide.u32 	%rd30, %r1, 4;
	add.s64 	%rd13, %rd1, %rd30;
	add.s64 	%rd14, %rd2, %rd30;
	add.s64 	%rd15, %rd3, %rd30;
	and.b32  	%r8, %r17, 7;
	setp.lt.u32 	%p6, %r2, 8;
	@%p6 bra 	$L__BB1_11;
	setp.ge.u32 	%p7, %r1, %r17;
	@%p7 bra 	$L__BB1_10;
	mul.wide.u32 	%rd31, %r111, 400;
	add.s64 	%rd32, %rd13, %rd31;
	ld.global.u32 	%r70, [%rd32];
	add.s64 	%rd33, %rd14, %rd31;
	ld.global.u32 	%r71, [%rd33];
	add.s32 	%r72, %r71, %r70;
	add.s64 	%rd34, %rd15, %rd31;
	st.global.u32 	[%rd34], %r72;
	ld.global.u32 	%r73, [%rd32+400];
	ld.global.u32 	%r74, [%rd33+400];
	add.s32 	%r75, %r74, %r73;
	st.global.u32 	[%rd34+400], %r75;
	ld.global.u32 	%r76, [%rd32+800];
	ld.global.u32 	%r77, [%rd33+800];
	add.s32 	%r78, %r77, %r76;
	st.global.u32 	[%rd34+800], %r78;
	ld.global.u32 	%r79, [%rd32+1200];
	ld.global.u32 	%r80, [%rd33+1200];
	add.s32 	%r81, %r80, %r79;
	st.global.u32 	[%rd34+1200], %r81;
	ld.global.u32 	%r82, [%rd32+1600];
	ld.global.u32 	%r83, [%rd33+1600];
	add.s32 	%r84, %r83, %r82;
	st.global.u32 	[%rd34+1600], %r84;
	ld.global.u32 	%r85, [%rd32+2000];
	ld.global.u32 	%r86, [%rd33+2000];
	add.s32 	%r87, %r86, %r85;
	st.global.u32 	[%rd34+2000], %r87;
	ld.global.u32 	%r88, [%rd32+2400];
	ld.global.u32 	%r89, [%rd33+2400];
	add.s32 	%r90, %r89, %r88;
	st.global.u32 	[%rd34+2400], %r90;
	ld.global.u32 	%r91, [%rd32+2800];
	ld.global.u32 	%r92, [%rd33+2800];
	add.s32 	%r93, %r92, %r91;
	st.global.u32 	[%rd34+2800], %r93;
$L__BB1_10:
	add.s32 	%r111, %r111, 8;
$L__BB1_11:
	setp.eq.s32 	%p8, %r8, 0;
	@%p8 bra 	$L__BB1_21;
	and.b32  	%r11, %r17, 3;
	setp.lt.u32 	%p9, %r8, 4;
	@%p9 bra 	$L__BB1_16;
	setp.ge.u32 	%p10, %r1, %r17;
	@%p10 bra 	$L__BB1_15;
	mul.wide.u32 	%rd35, %r111, 400;
	add.s64 	%rd36, %rd13, %rd35;
	ld.global.u32 	%r94, [%rd36];
	add.s64 	%rd37, %rd14, %rd35;
	ld.global.u32 	%r95, [%rd37];
	add.s32 	%r96, %r95, %r94;
	add.s64 	%rd38, %rd15, %rd35;
	st.global.u32 	[%rd38], %r96;
	ld.global.u32 	%r97, [%rd36+400];
	ld.global.u32 	%r98, [%rd37+400];
	add.s32 	%r99, %r98, %r97;
	st.global.u32 	[%rd38+400], %r99;
	ld.global.u32 	%r100, [%rd36+800];
	ld.global.u32 	%r101, [%rd37+800];
	add.s32 	%r102, %r101, %r100;
	st.global.u32 	[%rd38+800], %r102;
	ld.global.u32 	%r103, [%rd36+1200];
	ld.global.u32 	%r104, [%rd37+1200];
	add.s32 	%r105, %r104, %r103;
	st.global.u32 	[%rd38+1200], %r105;
$L__BB1_15:
	add.s32 	%r111, %r111, 4;
$L__BB1_16:
	setp.eq.s32 	%p11, %r11, 0;
	@%p11 bra 	$L__BB1_21;
	mul.wide.u32 	%rd39, %r111, 400;
	add.s64 	%rd41, %rd39, %rd30;
	add.s64 	%rd47, %rd3, %rd41;
	add.s64 	%rd46, %rd2, %rd41;
	add.s64 	%rd45, %rd1, %rd41;
	neg.s32 	%r113, %r11;
$L__BB1_18:
	.pragma "nounroll";
	setp.ge.u32 	%p12, %r1, %r17;
	@%p12 bra 	$L__BB1_20;
	ld.global.u32 	%r106, [%rd45];
	ld.global.u32 	%r107, [%rd46];
	add.s32 	%r108, %r107, %r106;
	st.global.u32 	[%rd47], %r108;
$L__BB1_20:
	add.s64 	%rd47, %rd47, 400;
	add.s64 	%rd46, %rd46, 400;
	add.s64 	%rd45, %rd45, 400;
	add.s32 	%r113, %r113, 1;
	setp.ne.s32 	%p13, %r113, 0;
	@%p13 bra 	$L__BB1_18;
$L__BB1_21:
	ret;

}
	// .globl	_Z11kernel_1t1cPA100_iS0_S0_i
.visible .entry _Z11kernel_1t1cPA100_iS0_S0_i(
	.param .u64 .ptr .align 1 _Z11kernel_1t1cPA100_iS0_S0_i_param_0,
	.param .u64 .ptr .align 1 _Z11kernel_1t1cPA100_iS0_S0_i_param_1,
	.param .u64 .ptr .align 1 _Z11kernel_1t1cPA100_iS0_S0_i_param_2,
	.param .u32 _Z11kernel_1t1cPA100_iS0_S0_i_param_3
)
{
	.reg .pred 	%p<14>;
	.reg .b32 	%r<114>;
	.reg .b64 	%rd<48>;

	ld.param.u64 	%rd25, [_Z11kernel_1t1cPA100_iS0_S0_i_param_0];
	ld.param.u64 	%rd26, [_Z11kernel_1t1cPA100_iS0_S0_i_param_1];
	ld.param.u64 	%rd27, [_Z11kernel_1t1cPA100_iS0_S0_i_param_2];
	ld.param.u32 	%r17, [_Z11kernel_1t1cPA100_iS0_S0_i_param_3];
	mov.u32 	%r18, %ctaid.x;
	mov.u32 	%r19, %ntid.x;
	mov.u32 	%r20, %tid.x;
	mad.lo.s32 	%r1, %r18, %r19, %r20;
	setp.lt.s32 	%p1, %r17, 1;
	@%p1 bra 	$L__BB2_21;
	cvta.to.global.u64 	%rd1, %rd26;
	cvta.to.global.u64 	%rd2, %rd27;
	cvta.to.global.u64 	%rd3, %rd25;
	and.b32  	%r2, %r17, 15;
	setp.lt.u32 	%p2, %r17, 16;
	mov.b32 	%r111, 0;
	@%p2 bra 	$L__BB2_6;
	and.b32  	%r111, %r17, 2147483632;
	neg.s32 	%r109, %r111;
	mul.wide.s32 	%rd28, %r1, 400;
	add.s64 	%rd29, %rd28, 32;
	add.s64 	%rd44, %rd1, %rd29;
	add.s64 	%rd43, %rd2, %rd29;
	add.s64 	%rd42, %rd3, %rd29;
$L__BB2_3:
	.pragma "nounroll";
	setp.ge.s32 	%p3, %r1, %r17;
	@%p3 bra 	$L__BB2_5;
	ld.global.u32 	%r22, [%rd44+-32];
	ld.global.u32 	%r23, [%rd43+-32];
	add.s32 	%r24, %r23, %r22;
	st.global.u32 	[%rd42+-32], %r24;
	ld.global.u32 	%r25, [%rd44+-28];
	ld.global.u32 	%r26, [%rd43+-28];
	add.s32 	%r27, %r26, %r25;
	st.global.u32 	[%rd42+-28], %r27;
	ld.global.u32 	%r28, [%rd44+-24];
	ld.global.u32 	%r29, [%rd43+-24];
	add.s32 	%r30, %r29, %r28;
	st.global.u32 	[%rd42+-24], %r30;
	ld.global.u32 	%r31, [%rd44+-20];
	ld.global.u32 	%r32, [%rd43+-20];
	add.s32 	%r33, %r32, %r31;
	st.global.u32 	[%rd42+-20], %r33;
	ld.global.u32 	%r34, [%rd44+-16];
	ld.global.u32 	%r35, [%rd43+-16];
	add.s32 	%r36, %r35, %r34;
	st.global.u32 	[%rd42+-16], %r36;
	ld.global.u32 	%r37, [%rd44+-12];
	ld.global.u32 	%r38, [%rd43+-12];
	add.s32 	%r39, %r38, %r37;
	st.global.u32 	[%rd42+-12], %r39;
	ld.global.u32 	%r40, [%rd44+-8];
	ld.global.u32 	%r41, [%rd43+-8];
	add.s32 	%r42, %r41, %r40;
	st.global.u32 	[%rd42+-8], %r42;
	ld.global.u32 	%r43, [%rd44+-4];
	ld.global.u32 	%r44, [%rd43+-4];
	add.s32 	%r45, %r44, %r43;
	st.global.u32 	[%rd42+-4], %r45;
	ld.global.u32 	%r46, [%rd44];
	ld.global.u32 	%r47, [%rd43];
	add.s32 	%r48, %r47, %r46;
	st.global.u32 	[%rd42], %r48;
	ld.global.u32 	%r49, [%rd44+4];
	ld.global.u32 	%r50, [%rd43+4];
	add.s32 	%r51, %r50, %r49;
	st.global.u32 	[%rd42+4], %r51;
	ld.global.u32 	%r52, [%rd44+8];
	ld.global.u32 	%r53, [%rd43+8];
	add.s32 	%r54, %r53, %r52;
	st.global.u32 	[%rd42+8], %r54;
	ld.global.u32 	%r55, [%rd44+12];
	ld.global.u32 	%r56, [%rd43+12];
	add.s32 	%r57, %r56, %r55;
	st.global.u32 	[%rd42+12], %r57;
	ld.global.u32 	%r58, [%rd44+16];
	ld.global.u32 	%r59, [%rd43+16];
	add.s32 	%r60, %r59, %r58;
	st.global.u32 	[%rd42+16], %r60;
	ld.global.u32 	%r61, [%rd44+20];
	ld.global.u32 	%r62, [%rd43+20];
	add.s32 	%r63, %r62, %r61;
	st.global.u32 	[%rd42+20], %r63;
	ld.global.u32 	%r64, [%rd44+24];
	ld.global.u32 	%r65, [%rd43+24];
	add.s32 	%r66, %r65, %r64;
	st.global.u32 	[%rd42+24], %r66;
	ld.global.u32 	%r67, [%rd44+28];
	ld.global.u32 	%r68, [%rd43+28];
	add.s32 	%r69, %r68, %r67;
	st.global.u32 	[%rd42+28], %r69;
$L__BB2_5:
	add.s32 	%r109, %r109, 16;
	add.s64 	%rd44, %rd44, 64;
	add.s64 	%rd43, %rd43, 64;
	add.s64 	%rd42, %rd42, 64;
	setp.ne.s32 	%p4, %r109, 0;
	@%p4 bra 	$L__BB2_3;
$L__BB2_6:
	setp.eq.s32 	%p5, %r2, 0;
	@%p5 bra 	$L__BB2_21;
	mul.wide.s32 	%rd30, %r1, 400;
	add.s64 	%rd13, %rd1, %rd30;
	add.s64 	%rd14, %rd2, %rd30;
	add.s64 	%rd15, %rd3, %rd30;
	and.b32  	%r8, %r17, 7;
	setp.lt.u32 	%p6, %r2, 8;
	@%p6 bra 	$L__BB2_11;
	setp.ge.s32 	%p7, %r1, %r17;
	@%p7 bra 	$L__BB2_10;
	mul.wide.u32 	%rd31, %r111, 4;
	add.s64 	%rd32, %rd13, %rd31;
	ld.global.u32 	%r70, [%rd32];
	add.s64 	%rd33, %rd14, %rd31;
	ld.global.u32 	%r71, [%rd33];
	add.s32 	%r72, %r71, %r70;
	add.s64 	%rd34, %rd15, %rd31;
	st.global.u32 	[%rd34], %r72;
	ld.global.u32 	%r73, [%rd32+4];
	ld.global.u32 	%r74, [%rd33+4];
	add.s32 	%r75, %r74, %r73;
	st.global.u32 	[%rd34+4], %r75;
	ld.global.u32 	%r76, [%rd32+8];
	ld.global.u32 	%r77, [%rd33+8];
	add.s32 	%r78, %r77, %r76;
	st.global.u32 	[%rd34+8], %r78;
	ld.global.u32 	%r79, [%rd32+12];
	ld.global.u32 	%r80, [%rd33+12];
	add.s32 	%r81, %r80, %r79;
	st.global.u32 	[%rd34+12], %r81;
	ld.global.u32 	%r82, [%rd32+16];
	ld.global.u32 	%r83, [%rd33+16];
	add.s32 	%r84, %r83, %r82;
	st.global.u32 	[%rd34+16], %r84;
	ld.global.u32 	%r85, [%rd32+20];
	ld.global.u32 	%r86, [%rd33+20];
	add.s32 	%r87, %r86, %r85;
	st.global.u32 	[%rd34+20], %r87;
	ld.global.u32 	%r88, [%rd32+24];
	ld.global.u32 	%r89, [%rd33+24];
	add.s32 	%r90, %r89, %r88;
	st.global.u32 	[%rd34+24], %r90;
	ld.global.u32 	%r91, [%rd32+28];
	ld.global.u32 	%r92, [%rd33+28];
	add.s32 	%r93, %r92, %r91;
	st.global.u32 	[%rd34+28], %r93;
$L__BB2_10:
	add.s32 	%r111, %r111, 8;
$L__BB2_11:
	setp.eq.s32 	%p8, %r8, 0;
	@%p8 bra 	$L__BB2_21;
	and.b32  	%r11, %r17, 3;
	setp.lt.u32 	%p9, %r8, 4;
	@%p9 bra 	$L__BB2_16;
	setp.ge.s32 	%p10, %r1, %r17;
	@%p10 bra 	$L__BB2_15;
	mul.wide.u32 	%rd35, %r111, 4;
	add.s64 	%rd36, %rd13, %rd35;
	ld.global.u32 	%r94, [%rd36];
	add.s64 	%rd37, %rd14, %rd35;
	ld.global.u32 	%r95, [%rd37];
	add.s32 	%r96, %r95, %r94;
	add.s64 	%rd38, %rd15, %rd35;
	st.global.u32 	[%rd38], %r96;
	ld.global.u32 	%r97, [%rd36+4];
	ld.global.u32 	%r98, [%rd37+4];
	add.s32 	%r99, %r98, %r97;
	st.global.u32 	[%rd38+4], %r99;
	ld.global.u32 	%r100, [%rd36+8];
	ld.global.u32 	%r101, [%rd37+8];
	add.s32 	%r102, %r101, %r100;
	st.global.u32 	[%rd38+8], %r102;
	ld.global.u32 	%r103, [%rd36+12];
	ld.global.u32 	%r104, [%rd37+12];
	add.s32 	%r105, %r104, %r103;
	st.global.u32 	[%rd38+12], %r105;
$L__BB2_15:
	add.s32 	%r111, %r111, 4;
$L__BB2_16:
	setp.eq.s32 	%p11, %r11, 0;
	@%p11 bra 	$L__BB2_21;
	mul.wide.u32 	%rd40, %r111, 4;
	add.s64 	%rd41, %rd30, %rd40;
	add.s64 	%rd47, %rd3, %rd41;
	add.s64 	%rd46, %rd2, %rd41;
	add.s64 	%rd45, %rd1, %rd41;
	neg.s32 	%r113, %r11;
$L__BB2_18:
	.pragma "nounroll";
	setp.ge.s32 	%p12, %r1, %r17;
	@%p12 bra 	$L__BB2_20;
	ld.global.u32 	%r106, [%rd45];
	ld.global.u32 	%r107, [%rd46];
	add.s32 	%r108, %r107, %r106;
	st.global.u32 	[%rd47], %r108;
$L__BB2_20:
	add.s64 	%rd47, %rd47, 4;
	add.s64 	%rd46, %rd46, 4;
	add.s64 	%rd45, %rd45, 4;
	add.s32 	%r113, %r113, 1;
	setp.ne.s32 	%p13, %r113, 0;
	@%p13 bra 	$L__BB2_18;
$L__BB2_21:
	ret;

}


// ===== COMPILED SASS (sm_100) =====

	.target	sm_100

	.elftype	@"ET_EXEC"


//--------------------- .note.nv.tkinfo           --------------------------
	.section	.note.nv.tkinfo,"",@"SHT_NOTE"
	.sectionflags	@"SHF_NOTE_NV_TKINFO"
	.tkinfo
        /*0018*/ 	.word	0x00000002
        /*0030*/ 	.string	""
        /*0030*/ 	.string	"ptxas"
        /*0030*/ 	.string	"Cuda compilation tools, release 13.0, V13.0.88"
        /*0030*/ 	.string	"Build cuda_13.0.r13.0/compiler.36424714_0"
        /*0030*/ 	.string	"-arch sm_100 -m 64 "



//--------------------- .note.nv.cuinfo           --------------------------
	.section	.note.nv.cuinfo,"",@"SHT_NOTE"
	.sectionflags	@"SHF_NOTE_NV_CUINFO"
        /*0018*/ 	.short	0x0002
        /*001a*/ 	.short	0x0064
        /*001c*/ 	.short	0x0082
	.zero		2


//--------------------- .nv.info                  --------------------------
	.section	.nv.info,"",@"SHT_CUDA_INFO"
	.align	4


	//----- nvinfo : EIATTR_REGCOUNT
	.align		4
        /*0000*/ 	.byte	0x04, 0x2f
        /*0002*/ 	.short	(.L_1 - .L_0)
	.align		4
.L_0:
        /*0004*/ 	.word	index@(_Z11kernel_1t1ePA100_iS0_S0_i)
        /*0008*/ 	.word	0x0000000e


	//----- nvinfo : EIATTR_FRAME_SIZE
	.align		4
.L_1:
        /*000c*/ 	.byte	0x04, 0x11
        /*000e*/ 	.short	(.L_3 - .L_2)
	.align		4
.L_2:
        /*0010*/ 	.word	index@(_Z11kernel_1t1ePA100_iS0_S0_i)
        /*0014*/ 	.word	0x00000000


	//----- nvinfo : EIATTR_REGCOUNT
	.align		4
.L_3:
        /*0018*/ 	.byte	0x04, 0x2f
        /*001a*/ 	.short	(.L_5 - .L_4)
	.align		4
.L_4:
        /*001c*/ 	.word	index@(_Z11kernel_1t1rPA100_iS0_S0_i)
        /*0020*/ 	.word	0x0000001a


	//----- nvinfo : EIATTR_FRAME_SIZE
	.align		4
.L_5:
        /*0024*/ 	.byte	0x04, 0x11
        /*0026*/ 	.short	(.L_7 - .L_6)
	.align		4
.L_6:
        /*0028*/ 	.word	index@(_Z11kernel_1t1rPA100_iS0_S0_i)
        /*002c*/ 	.word	0x00000000


	//----- nvinfo : EIATTR_REGCOUNT
	.align		4
.L_7:
        /*0030*/ 	.byte	0x04, 0x2f
        /*0032*/ 	.short	(.L_9 - .L_8)
	.align		4
.L_8:
        /*0034*/ 	.word	index@(_Z11kernel_1t1cPA100_iS0_S0_i)
        /*0038*/ 	.word	0x0000001a


	//----- nvinfo : EIATTR_FRAME_SIZE
	.align		4
.L_9:
        /*003c*/ 	.byte	0x04, 0x11
        /*003e*/ 	.short	(.L_11 - .L_10)
	.align		4
.L_10:
        /*0040*/ 	.word	index@(_Z11kernel_1t1cPA100_iS0_S0_i)
        /*0044*/ 	.word	0x00000000


	//----- nvinfo : EIATTR_MIN_STACK_SIZE
	.align		4
.L_11:
        /*0048*/ 	.byte	0x04, 0x12
        /*004a*/ 	.short	(.L_13 - .L_12)
	.align		4
.L_12:
        /*004c*/ 	.word	index@(_Z11kernel_1t1cPA100_iS0_S0_i)
        /*0050*/ 	.word	0x00000000


	//----- nvinfo : EIATTR_MIN_STACK_SIZE
	.align		4
.L_13:
        /*0054*/ 	.byte	0x04, 0x12
        /*0056*/ 	.short	(.L_15 - .L_14)
	.align		4
.L_14:
        /*0058*/ 	.word	index@(_Z11kernel_1t1rPA100_iS0_S0_i)
        /*005c*/ 	.word	0x00000000


	//----- nvinfo : EIATTR_MIN_STACK_SIZE
	.align		4
.L_15:
        /*0060*/ 	.byte	0x04, 0x12
        /*0062*/ 	.short	(.L_17 - .L_16)
	.align		4
.L_16:
        /*0064*/ 	.word	index@(_Z11kernel_1t1ePA100_iS0_S0_i)
        /*0068*/ 	.word	0x00000000
.L_17:


//--------------------- .nv.compat                --------------------------
	.section	.nv.compat,"",@"SHT_CUDA_COMPAT_INFO"
	.align	4
        /*0000*/ 	.byte	0x02, 0x09, 0x00, 0x00, 0x02, 0x02, 0x01, 0x00, 0x02, 0x05, 0x05, 0x00, 0x03, 0x07, 0x01, 0x01
        /*0010*/ 	.byte	0x02, 0x03, 0x00, 0x00, 0x02, 0x06, 0x01, 0x00, 0x04, 0x0b, 0x08, 0x00, 0x09, 0x00, 0x00, 0x00
        /*0020*/ 	.byte	0x00, 0x00, 0x00, 0x00


//--------------------- .nv.info._Z11kernel_1t1cPA100_iS0_S0_i --------------------------
	.section	.nv.info._Z11kernel_1t1cPA100_iS0_S0_i,"",@"SHT_CUDA_INFO"
	.sectionflags	@""
	.align	4


	//----- nvinfo : EIATTR_CUDA_API_VERSION
	.align		4
        /*0000*/ 	.byte	0x04, 0x37
        /*0002*/ 	.short	(.L_19 - .L_18)
.L_18:
        /*0004*/ 	.word	0x00000082


	//----- nvinfo : EIATTR_KPARAM_INFO
	.align		4
.L_19:
        /*0008*/ 	.byte	0x04, 0x17
        /*000a*/ 	.short	(.L_21 - .L_20)
.L_20:
        /*000c*/ 	.word	0x00000000
        /*0010*/ 	.short	0x0003
        /*0012*/ 	.short	0x0018
        /*0014*/ 	.byte	0x00, 0xf0, 0x11, 0x00


	//----- nvinfo : EIATTR_KPARAM_INFO
	.align		4
.L_21:
        /*0018*/ 	.byte	0x04, 0x17
        /*001a*/ 	.short	(.L_23 - .L_22)
.L_22:
        /*001c*/ 	.word	0x00000000
        /*0020*/ 	.short	0x0002
        /*0022*/ 	.short	0x0010
        /*0024*/ 	.byte	0x00, 0xf5, 0x21, 0x00


	//----- nvinfo : EIATTR_KPARAM_INFO
	.align		4
.L_23:
        /*0028*/ 	.byte	0x04, 0x17
        /*002a*/ 	.short	(.L_25 - .L_24)
.L_24:
        /*002c*/ 	.word	0x00000000
        /*0030*/ 	.short	0x0001
        /*0032*/ 	.short	0x0008
        /*0034*/ 	.byte	0x00, 0xf5, 0x21, 0x00


	//----- nvinfo : EIATTR_KPARAM_INFO
	.align		4
.L_25:
        /*0038*/ 	.byte	0x04, 0x17
        /*003a*/ 	.short	(.L_27 - .L_26)
.L_26:
        /*003c*/ 	.word	0x00000000
        /*0040*/ 	.short	0x0000
        /*0042*/ 	.short	0x0000
        /*0044*/ 	.byte	0x00, 0xf5, 0x21, 0x00


	//----- nvinfo : EIATTR_SPARSE_MMA_MASK
	.align		4
.L_27:
        /*0048*/ 	.byte	0x03, 0x50
        /*004a*/ 	.short	0x0000


	//----- nvinfo : EIATTR_MAXREG_COUNT
	.align		4
        /*004c*/ 	.byte	0x03, 0x1b
        /*004e*/ 	.short	0x00ff


	//----- nvinfo : EIATTR_MERCURY_ISA_VERSION
	.align		4
        /*0050*/ 	.byte	0x03, 0x5f
        /*0052*/ 	.short	0x0101


	//----- nvinfo : EIATTR_VRC_CTA_INIT_COUNT
	.align		4
        /*0054*/ 	.byte	0x02, 0x4a
	.zero		1
	.zero		1


	//----- nvinfo : EIATTR_EXIT_INSTR_OFFSETS
	.align		4
        /*0058*/ 	.byte	0x04, 0x1c
        /*005a*/ 	.short	(.L_29 - .L_28)


	//   ....[0]....
.L_28:
        /*005c*/ 	.word	0x00000060


	//   ....[1]....
        /*0060*/ 	.word	0x000006c0


	//   ....[2]....
        /*0064*/ 	.word	0x00000a30


	//   ....[3]....
        /*0068*/ 	.word	0x00000c00


	//   ....[4]....
        /*006c*/ 	.word	0x00000dc0


	//----- nvinfo : EIATTR_CRS_STACK_SIZE
	.align		4
.L_29:
        /*0070*/ 	.byte	0x04, 0x1e
        /*0072*/ 	.short	(.L_31 - .L_30)
.L_30:
        /*0074*/ 	.word	0x00000000


	//----- nvinfo : EIATTR_CBANK_PARAM_SIZE
	.align		4
.L_31:
        /*0078*/ 	.byte	0x03, 0x19
        /*007a*/ 	.short	0x001c


	//----- nvinfo : EIATTR_PARAM_CBANK
	.align		4
        /*007c*/ 	.byte	0x04, 0x0a
        /*007e*/ 	.short	(.L_33 - .L_32)
	.align		4
.L_32:
        /*0080*/ 	.word	index@(.nv.constant0._Z11kernel_1t1cPA100_iS0_S0_i)
        /*0084*/ 	.short	0x0380
        /*0086*/ 	.short	0x001c


	//----- nvinfo : EIATTR_SW_WAR
	.align		4
.L_33:
        /*0088*/ 	.byte	0x04, 0x36
        /*008a*/ 	.short	(.L_35 - .L_34)
.L_34:
        /*008c*/ 	.word	0x00000008
.L_35:


//--------------------- .nv.info._Z11kernel_1t1rPA100_iS0_S0_i --------------------------
	.section	.nv.info._Z11kernel_1t1rPA100_iS0_S0_i,"",@"SHT_CUDA_INFO"
	.sectionflags	@""
	.align	4


	//----- nvinfo : EIATTR_CUDA_API_VERSION
	.align		4
        /*0000*/ 	.byte	0x04, 0x37
        /*0002*/ 	.short	(.L_37 - .L_36)
.L_36:
        /*0004*/ 	.word	0x00000082


	//----- nvinfo : EIATTR_KPARAM_INFO
	.align		4
.L_37:
        /*0008*/ 	.byte	0x04, 0x17
        /*000a*/ 	.short	(.L_39 - .L_38)
.L_38:
        /*000c*/ 	.word	0x00000000
        /*0010*/ 	.short	0x0003
        /*0012*/ 	.short	0x0018
        /*0014*/ 	.byte	0x00, 0xf0, 0x11, 0x00


	//----- nvinfo : EIATTR_KPARAM_INFO
	.align		4
.L_39:
        /*0018*/ 	.byte	0x04, 0x17
        /*001a*/ 	.short	(.L_41 - .L_40)
.L_40:
        /*001c*/ 	.word	0x00000000
        /*0020*/ 	.short	0x0002
        /*0022*/ 	.short	0x0010
        /*0024*/ 	.byte	0x00, 0xf5, 0x21, 0x00


	//----- nvinfo : EIATTR_KPARAM_INFO
	.align		4
.L_41:
        /*0028*/ 	.byte	0x04, 0x17
        /*002a*/ 	.short	(.L_43 - .L_42)
.L_42:
        /*002c*/ 	.word	0x00000000
        /*0030*/ 	.short	0x0001
        /*0032*/ 	.short	0x0008
        /*0034*/ 	.byte	0x00, 0xf5, 0x21, 0x00


	//----- nvinfo : EIATTR_KPARAM_INFO
	.align		4
.L_43:
        /*0038*/ 	.byte	0x04, 0x17
        /*003a*/ 	.short	(.L_45 - .L_44)
.L_44:
        /*003c*/ 	.word	0x00000000
        /*0040*/ 	.short	0x0000
        /*0042*/ 	.short	0x0000
        /*0044*/ 	.byte	0x00, 0xf5, 0x21, 0x00


	//----- nvinfo : EIATTR_SPARSE_MMA_MASK
	.align		4
.L_45:
        /*0048*/ 	.byte	0x03, 0x50
        /*004a*/ 	.short	0x0000


	//----- nvinfo : EIATTR_MAXREG_COUNT
	.align		4
        /*004c*/ 	.byte	0x03, 0x1b
        /*004e*/ 	.short	0x00ff


	//----- nvinfo : EIATTR_MERCURY_ISA_VERSION
	.align		4
        /*0050*/ 	.byte	0x03, 0x5f
        /*0052*/ 	.short	0x0101


	//----- nvinfo : EIATTR_VRC_CTA_INIT_COUNT
	.align		4
        /*0054*/ 	.byte	0x02, 0x4a
	.zero		1
	.zero		1


	//----- nvinfo : EIATTR_EXIT_INSTR_OFFSETS
	.align		4
        /*0058*/ 	.byte	0x04, 0x1c
        /*005a*/ 	.short	(.L_47 - .L_46)


	//   ....[0]....
.L_46:
        /*005c*/ 	.word	0x00000060


	//   ....[1]....
        /*0060*/ 	.word	0x000006c0


	//   ....[2]....
        /*0064*/ 	.word	0x00000a30


	//   ....[3]....
        /*0068*/ 	.word	0x00000c00


	//   ....[4]....
        /*006c*/ 	.word	0x00000dc0


	//----- nvinfo : EIATTR_CRS_STACK_SIZE
	.align		4
.L_47:
        /*0070*/ 	.byte	0x04, 0x1e
        /*0072*/ 	.short	(.L_49 - .L_48)
.L_48:
        /*0074*/ 	.word	0x00000000


	//----- nvinfo : EIATTR_CBANK_PARAM_SIZE
	.align		4
.L_49:
        /*0078*/ 	.byte	0x03, 0x19
        /*007a*/ 	.short	0x001c


	//----- nvinfo : EIATTR_PARAM_CBANK
	.align		4
        /*007c*/ 	.byte	0x04, 0x0a
        /*007e*/ 	.short	(.L_51 - .L_50)
	.align		4
.L_50:
        /*0080*/ 	.word	index@(.nv.constant0._Z11kernel_1t1rPA100_iS0_S0_i)
        /*0084*/ 	.short	0x0380
        /*0086*/ 	.short	0x001c


	//----- nvinfo : EIATTR_SW_WAR
	.align		4
.L_51:
        /*0088*/ 	.byte	0x04, 0x36
        /*008a*/ 	.short	(.L_53 - .L_52)
.L_52:
        /*008c*/ 	.word	0x00000008
.L_53:


//--------------------- .nv.info._Z11kernel_1t1ePA100_iS0_S0_i --------------------------
	.section	.nv.info._Z11kernel_1t1ePA100_iS0_S0_i,"",@"SHT_CUDA_INFO"
	.sectionflags	@""
	.align	4


	//----- nvinfo : EIATTR_CUDA_API_VERSION
	.align		4
        /*0000*/ 	.byte	0x04, 0x37
        /*0002*/ 	.short	(.L_55 - .L_54)
.L_54:
        /*0004*/ 	.word	0x00000082


	//----- nvinfo : EIATTR_KPARAM_INFO
	.align		4
.L_55:
        /*0008*/ 	.byte	0x04, 0x17
        /*000a*/ 	.short	(.L_57 - .L_56)
.L_56:
        /*000c*/ 	.word	0x00000000
        /*0010*/ 	.short	0x0003
        /*0012*/ 	.short	0x0018
        /*0014*/ 	.byte	0x00, 0xf0, 0x11, 0x00


	//----- nvinfo : EIATTR_KPARAM_INFO
	.align		4
.L_57:
        /*0018*/ 	.byte	0x04, 0x17
        /*001a*/ 	.short	(.L_59 - .L_58)
.L_58:
        /*001c*/ 	.word	0x00000000
        /*0020*/ 	.short	0x0002
        /*0022*/ 	.short	0x0010
        /*0024*/ 	.byte	0x00, 0xf5, 0x21, 0x00


	//----- nvinfo : EIATTR_KPARAM_INFO
	.align		4
.L_59:
        /*0028*/ 	.byte	0x04, 0x17
        /*002a*/ 	.short	(.L_61 - .L_60)
.L_60:
        /*002c*/ 	.word	0x00000000
        /*0030*/ 	.short	0x0001
        /*0032*/ 	.short	0x0008
        /*0034*/ 	.byte	0x00, 0xf5, 0x21, 0x00


	//----- nvinfo : EIATTR_KPARAM_INFO
	.align		4
.L_61:
        /*0038*/ 	.byte	0x04, 0x17
        /*003a*/ 	.short	(.L_63 - .L_62)
.L_62:
        /*003c*/ 	.word	0x00000000
        /*0040*/ 	.short	0x0000
        /*0042*/ 	.short	0x0000
        /*0044*/ 	.byte	0x00, 0xf5, 0x21, 0x00


	//----- nvinfo : EIATTR_SPARSE_MMA_MASK
	.align		4
.L_63:
        /*0048*/ 	.byte	0x03, 0x50
        /*004a*/ 	.short	0x0000


	//----- nvinfo : EIATTR_MAXREG_COUNT
	.align		4
        /*004c*/ 	.byte	0x03, 0x1b
        /*004e*/ 	.short	0x00ff


	//----- nvinfo : EIATTR_MERCURY_ISA_VERSION
	.align		4
        /*0050*/ 	.byte	0x03, 0x5f
        /*0052*/ 	.short	0x0101


	//----- nvinfo : EIATTR_VRC_CTA_INIT_COUNT
	.align		4
        /*0054*/ 	.byte	0x02, 0x4a
	.zero		1
	.zero		1


	//----- nvinfo : EIATTR_EXIT_INSTR_OFFSETS
	.align		4
        /*0058*/ 	.byte	0x04, 0x1c
        /*005a*/ 	.short	(.L_65 - .L_64)


	//   ....[0]....
.L_64:
        /*005c*/ 	.word	0x000000c0


	//   ....[1]....
        /*0060*/ 	.word	0x000001b0


	//----- nvinfo : EIATTR_CBANK_PARAM_SIZE
	.align		4
.L_65:
        /*0064*/ 	.byte	0x03, 0x19
        /*0066*/ 	.short	0x001c


	//----- nvinfo : EIATTR_PARAM_CBANK
	.align		4
        /*0068*/ 	.byte	0x04, 0x0a
        /*006a*/ 	.short	(.L_67 - .L_66)
	.align		4
.L_66:
        /*006c*/ 	.word	index@(.nv.constant0._Z11kernel_1t1ePA100_iS0_S0_i)
        /*0070*/ 	.short	0x0380
        /*0072*/ 	.short	0x001c


	//----- nvinfo : EIATTR_SW_WAR
	.align		4
.L_67:
        /*0074*/ 	.byte	0x04, 0x36
        /*0076*/ 	.short	(.L_69 - .L_68)
.L_68:
        /*0078*/ 	.word	0x00000008
.L_69:


//--------------------- .nv.callgraph             --------------------------
	.section	.nv.callgraph,"",@"SHT_CUDA_CALLGRAPH"
	.align	4
	.sectionentsize	8
	.align		4
        /*0000*/ 	.word	0x00000000
	.align		4
        /*0004*/ 	.word	0xffffffff
	.align		4
        /*0008*/ 	.word	0x00000000
	.align		4
        /*000c*/ 	.word	0xfffffffe
	.align		4
        /*0010*/ 	.word	0x00000000
	.align		4
        /*0014*/ 	.word	0xfffffffd
	.align		4
        /*0018*/ 	.word	0x00000000
	.align		4
        /*001c*/ 	.word	0xfffffffc


//--------------------- .text._Z11kernel_1t1cPA100_iS0_S0_i --------------------------
	.section	.text._Z11kernel_1t1cPA100_iS0_S0_i,"ax",@progbits
	.align	128
        .global         _Z11kernel_1t1cPA100_iS0_S0_i
        .type           _Z11kernel_1t1cPA100_iS0_S0_i,@function
        .size           _Z11kernel_1t1cPA100_iS0_S0_i,(.L_x_25 - _Z11kernel_1t1cPA100_iS0_S0_i)
        .other          _Z11kernel_1t1cPA100_iS0_S0_i,@"STO_CUDA_ENTRY STV_DEFAULT"
_Z11kernel_1t1cPA100_iS0_S0_i:
.text._Z11kernel_1t1cPA100_iS0_S0_i:
[----:B------:R-:W-:Y:S08]  /*0000*/  LDC R1, c[0x0][0x37c] ;  /* 0x0000df00ff017b82 */ /* 0x000ff00000000800 */
[----:B------:R-:W0:Y:S01]  /*0010*/  LDC R7, c[0x0][0x398] ;  /* 0x0000e600ff077b82 */ /* 0x000e220000000800 */
[----:B------:R-:W1:Y:S07]  /*0020*/  S2R R3, SR_TID.X ;  /* 0x0000000000037919 */ /* 0x000e6e0000002100 */
[----:B------:R-:W2:Y:S08]  /*0030*/  LDC R0, c[0x0][0x360] ;  /* 0x0000d800ff007b82 */ /* 0x000eb00000000800 */
[----:B------:R-:W3:Y:S01]  /*0040*/  S2UR UR4, SR_CTAID.X ;  /* 0x00000000000479c3 */ /* 0x000ee20000002500 */
[----:B0-----:R-:W-:-:S13]  /*0050*/  ISETP.GE.AND P0, PT, R7, 0x1, PT ;  /* 0x000000010700780c */ /* 0x001fda0003f06270 */
[----:B-123--:R-:W-:Y:S05]  /*0060*/  @!P0 EXIT ;  /* 0x000000000000894d */ /* 0x00efea0003800000 */
[C---:B------:R-:W-:Y:S01]  /*0070*/  ISETP.GE.U32.AND P0, PT, R7.reuse, 0x10, PT ;  /* 0x000000100700780c */ /* 0x040fe20003f06070 */
[----:B------:R-:W0:Y:S01]  /*0080*/  LDCU.64 UR6, c[0x0][0x358] ;  /* 0x00006b00ff0677ac */ /* 0x000e220008000a00 */
[----:B------:R-:W-:Y:S01]  /*0090*/  IMAD R0, R0, UR4, R3 ;  /* 0x0000000400007c24 */ /* 0x000fe2000f8e0203 */
[----:B------:R-:W-:Y:S01]  /*00a0*/  LOP3.LUT R14, R7, 0xf, RZ, 0xc0, !PT ;  /* 0x0000000f070e7812 */ /* 0x000fe200078ec0ff */
[----:B------:R-:W-:-:S09]  /*00b0*/  IMAD.MOV.U32 R2, RZ, RZ, RZ ;  /* 0x000000ffff027224 */ /* 0x000fd200078e00ff */
[----:B------:R-:W-:Y:S05]  /*00c0*/  @!P0 BRA `(.L_x_0) ;  /* 0x0000000400788947 */ /* 0x000fea0003800000 */
[----:B------:R-:W1:Y:S01]  /*00d0*/  LDCU.128 UR8, c[0x0][0x380] ;  /* 0x00007000ff0877ac */ /* 0x000e620008000c00 */
[----:B------:R-:W-:Y:S01]  /*00e0*/  IMAD.MOV.U32 R4, RZ, RZ, 0x20 ;  /* 0x00000020ff047424 */ /* 0x000fe200078e00ff */
[----:B------:R-:W-:Y:S01]  /*00f0*/  LOP3.LUT R2, R7, 0x7ffffff0, RZ, 0xc0, !PT ;  /* 0x7ffffff007027812 */ /* 0x000fe200078ec0ff */
[----:B------:R-:W-:Y:S01]  /*0100*/  IMAD.MOV.U32 R5, RZ, RZ, 0x0 ;  /* 0x00000000ff057424 */ /* 0x000fe200078e00ff */
[----:B------:R-:W2:Y:S01]  /*0110*/  LDCU.64 UR4, c[0x0][0x390] ;  /* 0x00007200ff0477ac */ /* 0x000ea20008000a00 */
[C---:B------:R-:W-:Y:S01]  /*0120*/  ISETP.GE.AND P0, PT, R0.reuse, R7, PT ;  /* 0x000000070000720c */ /* 0x040fe20003f06270 */
[----:B------:R-:W-:Y:S01]  /*0130*/  IMAD.WIDE R4, R0, 0x190, R4 ;  /* 0x0000019000047825 */ /* 0x000fe200078e0204 */
[----:B------:R-:W-:Y:S02]  /*0140*/  IADD3 R16, PT, PT, -R2, RZ, RZ ;  /* 0x000000ff02107210 */ /* 0x000fe40007ffe1ff */
[C---:B-1----:R-:W-:Y:S02]  /*0150*/  IADD3 R3, P1, PT, R4.reuse, UR10, RZ ;  /* 0x0000000a04037c10 */ /* 0x042fe4000ff3e0ff */
[----:B------:R-:W-:-:S02]  /*0160*/  IADD3 R11, P3, PT, R4, UR8, RZ ;  /* 0x00000008040b7c10 */ /* 0x000fc4000ff7e0ff */
[----:B--2---:R-:W-:Y:S02]  /*0170*/  IADD3 R10, P2, PT, R4, UR4, RZ ;  /* 0x00000004040a7c10 */ /* 0x004fe4000ff5e0ff */
[C---:B------:R-:W-:Y:S02]  /*0180*/  IADD3.X R6, PT, PT, R5.reuse, UR11, RZ, P1, !PT ;  /* 0x0000000b05067c10 */ /* 0x040fe40008ffe4ff */
[C---:B------:R-:W-:Y:S02]  /*0190*/  IADD3.X R7, PT, PT, R5.reuse, UR5, RZ, P2, !PT ;  /* 0x0000000505077c10 */ /* 0x040fe400097fe4ff */
[----:B------:R-:W-:-:S07]  /*01a0*/  IADD3.X R9, PT, PT, R5, UR9, RZ, P3, !PT ;  /* 0x0000000905097c10 */ /* 0x000fce0009ffe4ff */
.L_x_3:
[----:B------:R-:W-:Y:S01]  /*01b0*/  VIADD R16, R16, 0x10 ;  /* 0x0000001010107836 */ /* 0x000fe20000000000 */
[----:B------:R-:W-:Y:S01]  /*01c0*/  BSSY.RECONVERGENT B0, `(.L_x_1) ;  /* 0x000004a000007945 */ /* 0x000fe20003800200 */
[----:B------:R-:W-:Y:S02]  /*01d0*/  IMAD.MOV.U32 R4, RZ, RZ, R3 ;  /* 0x000000ffff047224 */ /* 0x000fe400078e0003 */
[----:B------:R-:W-:Y:S01]  /*01e0*/  IMAD.MOV.U32 R5, RZ, RZ, R6 ;  /* 0x000000ffff057224 */ /* 0x000fe200078e0006 */
[----:B------:R-:W-:Y:S01]  /*01f0*/  MOV R6, R10 ;  /* 0x0000000a00067202 */ /* 0x000fe20000000f00 */
[----:B------:R-:W-:Y:S01]  /*0200*/  IMAD.MOV.U32 R8, RZ, RZ, R11 ;  /* 0x000000ffff087224 */ /* 0x000fe200078e000b */
[----:B------:R-:W-:Y:S02]  /*0210*/  ISETP.NE.AND P4, PT, R16, RZ, PT ;  /* 0x000000ff1000720c */ /* 0x000fe40003f85270 */
[----:B------:R-:W-:Y:S02]  /*0220*/  IADD3 R3, P1, PT, R4, 0x40, RZ ;  /* 0x0000004004037810 */ /* 0x000fe40007f3e0ff */
[----:B------:R-:W-:-:S02]  /*0230*/  IADD3 R10, P2, PT, R6, 0x40, RZ ;  /* 0x00000040060a7810 */ /* 0x000fc40007f5e0ff */
[----:B------:R-:W-:Y:S01]  /*0240*/  IADD3 R11, P3, PT, R8, 0x40, RZ ;  /* 0x00000040080b7810 */ /* 0x000fe20007f7e0ff */
[----:B------:R-:W-:-:S12]  /*0250*/  @P0 BRA `(.L_x_2) ;  /* 0x0000000400000947 */ /* 0x000fd80003800000 */
[----:B0-----:R-:W2:Y:S04]  /*0260*/  LDG.E R12, desc[UR6][R4.64+-0x20] ;  /* 0xffffe006040c7981 */ /* 0x001ea8000c1e1900 */
[----:B------:R-:W2:Y:S02]  /*0270*/  LDG.E R13, desc[UR6][R6.64+-0x20] ;  /* 0xffffe006060d7981 */ /* 0x000ea4000c1e1900 */
[----:B--2---:R-:W-:-:S05]  /*0280*/  IMAD.IADD R13, R12, 0x1, R13 ;  /* 0x000000010c0d7824 */ /* 0x004fca00078e020d */
[----:B------:R0:W-:Y:S04]  /*0290*/  STG.E desc[UR6][R8.64+-0x20], R13 ;  /* 0xffffe00d08007986 */ /* 0x0001e8000c101906 */
[----:B------:R-:W2:Y:S04]  /*02a0*/  LDG.E R12, desc[UR6][R4.64+-0x1c] ;  /* 0xffffe406040c7981 */ /* 0x000ea8000c1e1900 */
[----:B------:R-:W2:Y:S02]  /*02b0*/  LDG.E R15, desc[UR6][R6.64+-0x1c] ;  /* 0xffffe406060f7981 */ /* 0x000ea4000c1e1900 */
[----:B--2---:R-:W-:-:S05]  /*02c0*/  IMAD.IADD R15, R12, 0x1, R15 ;  /* 0x000000010c0f7824 */ /* 0x004fca00078e020f */
[----:B------:R1:W-:Y:S04]  /*02d0*/  STG.E desc[UR6][R8.64+-0x1c], R15 ;  /* 0xffffe40f08007986 */ /* 0x0003e8000c101906 */
[----:B------:R-:W2:Y:S04]  /*02e0*/  LDG.E R12, desc[UR6][R4.64+-0x18] ;  /* 0xffffe806040c7981 */ /* 0x000ea8000c1e1900 */
[----:B------:R-:W2:Y:S02]  /*02f0*/  LDG.E R17, desc[UR6][R6.64+-0x18] ;  /* 0xffffe80606117981 */ /* 0x000ea4000c1e1900 */
[----:B--2---:R-:W-:-:S05]  /*0300*/  IADD3 R17, PT, PT, R12, R17, RZ ;  /* 0x000000110c117210 */ /* 0x004fca0007ffe0ff */
[----:B------:R2:W-:Y:S04]  /*0310*/  STG.E desc[UR6][R8.64+-0x18], R17 ;  /* 0xffffe81108007986 */ /* 0x0005e8000c101906 */
[----:B------:R-:W3:Y:S04]  /*0320*/  LDG.E R12, desc[UR6][R4.64+-0x14] ;  /* 0xffffec06040c7981 */ /* 0x000ee8000c1e1900 */
[----:B------:R-:W3:Y:S02]  /*0330*/  LDG.E R19, desc[UR6][R6.64+-0x14] ;  /* 0xffffec0606137981 */ /* 0x000ee4000c1e1900 */
[----:B---3--:R-:W-:-:S05]  /*0340*/  IMAD.IADD R19, R12, 0x1, R19 ;  /* 0x000000010c137824 */ /* 0x008fca00078e0213 */
[----:B------:R3:W-:Y:S04]  /*0350*/  STG.E desc[UR6][R8.64+-0x14], R19 ;  /* 0xffffec1308007986 */ /* 0x0007e8000c101906 */
[----:B------:R-:W4:Y:S04]  /*0360*/  LDG.E R12, desc[UR6][R4.64+-0x10] ;  /* 0xfffff006040c7981 */ /* 0x000f28000c1e1900 */
[----:B0-----:R-:W4:Y:S02]  /*0370*/  LDG.E R13, desc[UR6][R6.64+-0x10] ;  /* 0xfffff006060d7981 */ /* 0x001f24000c1e1900 */
[----:B----4-:R-:W-:-:S05]  /*0380*/  IMAD.IADD R13, R12, 0x1, R13 ;  /* 0x000000010c0d7824 */ /* 0x010fca00078e020d */
[----:B------:R0:W-:Y:S04]  /*0390*/  STG.E desc[UR6][R8.64+-0x10], R13 ;  /* 0xfffff00d08007986 */ /* 0x0001e8000c101906 */
[----:B------:R-:W4:Y:S04]  /*03a0*/  LDG.E R12, desc[UR6][R4.64+-0xc] ;  /* 0xfffff406040c7981 */ /* 0x000f28000c1e1900 */
[----:B-1----:R-:W4:Y:S02]  /*03b0*/  LDG.E R15, desc[UR6][R6.64+-0xc] ;  /* 0xfffff406060f7981 */ /* 0x002f24000c1e1900 */
[----:B----4-:R-:W-:-:S05]  /*03c0*/  IMAD.IADD R15, R12, 0x1, R15 ;  /* 0x000000010c0f7824 */ /* 0x010fca00078e020f */
[----:B------:R1:W-:Y:S04]  /*03d0*/  STG.E desc[UR6][R8.64+-0xc], R15 ;  /* 0xfffff40f08007986 */ /* 0x0003e8000c101906 */
[----:B------:R-:W4:Y:S04]  /*03e0*/  LDG.E R12, desc[UR6][R4.64+-0x8] ;  /* 0xfffff806040c7981 */ /* 0x000f28000c1e1900 */
[----:B--2---:R-:W4:Y:S02]  /*03f0*/  LDG.E R17, desc[UR6][R6.64+-0x8] ;  /* 0xfffff80606117981 */ /* 0x004f24000c1e1900 */
[----:B----4-:R-:W-:-:S05]  /*0400*/  IADD3 R17, PT, PT, R12, R17, RZ ;  /* 0x000000110c117210 */ /* 0x010fca0007ffe0ff */
[----:B------:R2:W-:Y:S04]  /*0410*/  STG.E desc[UR6][R8.64+-0x8], R17 ;  /* 0xfffff81108007986 */ /* 0x0005e8000c101906 */
[----:B------:R-:W4:Y:S04]  /*0420*/  LDG.E R12, desc[UR6][R4.64+-0x4] ;  /* 0xfffffc06040c7981 */ /* 0x000f28000c1e1900 */
[----:B---3--:R-:W4:Y:S02]  /*0430*/  LDG.E R19, desc[UR6][R6.64+-0x4] ;  /* 0xfffffc0606137981 */ /* 0x008f24000c1e1900 */
[----:B----4-:R-:W-:-:S05]  /*0440*/  IMAD.IADD R19, R12, 0x1, R19 ;  /* 0x000000010c137824 */ /* 0x010fca00078e0213 */
        /* <DEDUP_REMOVED lines=21> */
[----:B------:R-:W5:Y:S04]  /*05a0*/  LDG.E R12, desc[UR6][R4.64+0x14] ;  /* 0x00001406040c7981 */ /* 0x000f68000c1e1900 */
[----:B-1----:R-:W5:Y:S02]  /*05b0*/  LDG.E R15, desc[UR6][R6.64+0x14] ;  /* 0x00001406060f7981 */ /* 0x002f64000c1e1900 */
[----:B-----5:R-:W-:-:S05]  /*05c0*/  IMAD.IADD R15, R12, 0x1, R15 ;  /* 0x000000010c0f7824 */ /* 0x020fca00078e020f */
[----:B------:R4:W-:Y:S04]  /*05d0*/  STG.E desc[UR6][R8.64+0x14], R15 ;  /* 0x0000140f08007986 */ /* 0x0009e8000c101906 */
[----:B------:R-:W5:Y:S04]  /*05e0*/  LDG.E R12, desc[UR6][R4.64+0x18] ;  /* 0x00001806040c7981 */ /* 0x000f68000c1e1900 */
[----:B--2---:R-:W5:Y:S02]  /*05f0*/  LDG.E R17, desc[UR6][R6.64+0x18] ;  /* 0x0000180606117981 */ /* 0x004f64000c1e1900 */
[----:B-----5:R-:W-:-:S05]  /*0600*/  IADD3 R17, PT, PT, R12, R17, RZ ;  /* 0x000000110c117210 */ /* 0x020fca0007ffe0ff */
[----:B------:R4:W-:Y:S04]  /*0610*/  STG.E desc[UR6][R8.64+0x18], R17 ;  /* 0x0000181108007986 */ /* 0x0009e8000c101906 */
[----:B------:R-:W2:Y:S04]  /*0620*/  LDG.E R12, desc[UR6][R4.64+0x1c] ;  /* 0x00001c06040c7981 */ /* 0x000ea8000c1e1900 */
[----:B---3--:R-:W2:Y:S02]  /*0630*/  LDG.E R19, desc[UR6][R6.64+0x1c] ;  /* 0x00001c0606137981 */ /* 0x008ea4000c1e1900 */
[----:B--2---:R-:W-:-:S05]  /*0640*/  IMAD.IADD R19, R12, 0x1, R19 ;  /* 0x000000010c137824 */ /* 0x004fca00078e0213 */
[----:B------:R4:W-:Y:S02]  /*0650*/  STG.E desc[UR6][R8.64+0x1c], R19 ;  /* 0x00001c1308007986 */ /* 0x0009e4000c101906 */
.L_x_2:
[----:B0-----:R-:W-:Y:S05]  /*0660*/  BSYNC.RECONVERGENT B0 ;  /* 0x0000000000007941 */ /* 0x001fea0003800200 */
.L_x_1:
[----:B------:R-:W-:Y:S01]  /*0670*/  IMAD.X R6, RZ, RZ, R5, P1 ;  /* 0x000000ffff067224 */ /* 0x000fe200008e0605 */
[----:B----4-:R-:W-:Y:S01]  /*0680*/  IADD3.X R9, PT, PT, RZ, R9, RZ, P3, !PT ;  /* 0x00000009ff097210 */ /* 0x010fe20001ffe4ff */
[----:B------:R-:W-:Y:S01]  /*0690*/  IMAD.X R7, RZ, RZ, R7, P2 ;  /* 0x000000ffff077224 */ /* 0x000fe200010e0607 */
[----:B------:R-:W-:Y:S06]  /*06a0*/  @P4 BRA `(.L_x_3) ;  /* 0xfffffff800c04947 */ /* 0x000fec000383ffff */
.L_x_0:
[----:B------:R-:W-:-:S13]  /*06b0*/  ISETP.NE.AND P0, PT, R14, RZ, PT ;  /* 0x000000ff0e00720c */ /* 0x000fda0003f05270 */
[----:B0-----:R-:W-:Y:S05]  /*06c0*/  @!P0 EXIT ;  /* 0x000000000000894d */ /* 0x001fea0003800000 */
[----:B------:R-:W0:Y:S01]  /*06d0*/  LDCU.64 UR8, c[0x0][0x390] ;  /* 0x00007200ff0877ac */ /* 0x000e220008000a00 */
[----:B------:R-:W-:Y:S01]  /*06e0*/  ISETP.GE.U32.AND P0, PT, R14, 0x8, PT ;  /* 0x000000080e00780c */ /* 0x000fe20003f06070 */
[----:B------:R-:W-:Y:S01]  /*06f0*/  IMAD.WIDE R4, R0, 0x190, RZ ;  /* 0x0000019000047825 */ /* 0x000fe200078e02ff */
[----:B------:R-:W1:Y:S01]  /*0700*/  LDCU.128 UR12, c[0x0][0x380] ;  /* 0x00007000ff0c77ac */ /* 0x000e620008000c00 */
[----:B------:R-:W2:Y:S01]  /*0710*/  LDCU UR10, c[0x0][0x398] ;  /* 0x00007300ff0a77ac */ /* 0x000ea20008000800 */
[C---:B0-----:R-:W-:Y:S02]  /*0720*/  IADD3 R8, P2, PT, R4.reuse, UR8, RZ ;  /* 0x0000000804087c10 */ /* 0x041fe4000ff5e0ff */
[C---:B-1----:R-:W-:Y:S02]  /*0730*/  IADD3 R10, P1, PT, R4.reuse, UR14, RZ ;  /* 0x0000000e040a7c10 */ /* 0x042fe4000ff3e0ff */
[----:B------:R-:W-:Y:S01]  /*0740*/  IADD3 R6, P3, PT, R4, UR12, RZ ;  /* 0x0000000c04067c10 */ /* 0x000fe2000ff7e0ff */
[----:B--2---:R-:W-:Y:S01]  /*0750*/  ULOP3.LUT UR4, UR10, 0x7, URZ, 0xc0, !UPT ;  /* 0x000000070a047892 */ /* 0x004fe2000f8ec0ff */
[----:B------:R-:W-:-:S02]  /*0760*/  IADD3.X R11, PT, PT, R5, UR15, RZ, P1, !PT ;  /* 0x0000000f050b7c10 */ /* 0x000fc40008ffe4ff */
[C---:B------:R-:W-:Y:S02]  /*0770*/  IADD3.X R9, PT, PT, R5.reuse, UR9, RZ, P2, !PT ;  /* 0x0000000905097c10 */ /* 0x040fe400097fe4ff */
[----:B------:R-:W-:Y:S01]  /*0780*/  IADD3.X R7, PT, PT, R5, UR13, RZ, P3, !PT ;  /* 0x0000000d05077c10 */ /* 0x000fe20009ffe4ff */
[----:B------:R-:W-:Y:S06]  /*0790*/  @!P0 BRA `(.L_x_4) ;  /* 0x0000000000a08947 */ /* 0x000fec0003800000 */
[----:B------:R-:W-:Y:S01]  /*07a0*/  ISETP.GE.AND P0, PT, R0, UR10, PT ;  /* 0x0000000a00007c0c */ /* 0x000fe2000bf06270 */
[----:B------:R-:W-:-:S12]  /*07b0*/  BSSY.RECONVERGENT B0, `(.L_x_5) ;  /* 0x0000025000007945 */ /* 0x000fd80003800200 */
[----:B------:R-:W-:Y:S05]  /*07c0*/  @P0 BRA `(.L_x_6) ;  /* 0x00000000008c0947 */ /* 0x000fea0003800000 */
[----:B------:R-:W-:-:S04]  /*07d0*/  IMAD.WIDE.U32 R16, R2, 0x4, R10 ;  /* 0x0000000402107825 */ /* 0x000fc800078e000a */
[C---:B------:R-:W-:Y:S01]  /*07e0*/  IMAD.WIDE.U32 R14, R2.reuse, 0x4, R8 ;  /* 0x00000004020e7825 */ /* 0x040fe200078e0008 */
[----:B------:R-:W2:Y:S04]  /*07f0*/  LDG.E R3, desc[UR6][R16.64] ;  /* 0x0000000610037981 */ /* 0x000ea8000c1e1900 */
[----:B------:R-:W2:Y:S01]  /*0800*/  LDG.E R18, desc[UR6][R14.64] ;  /* 0x000000060e127981 */ /* 0x000ea2000c1e1900 */
[----:B------:R-:W-:-:S04]  /*0810*/  IMAD.WIDE.U32 R12, R2, 0x4, R6 ;  /* 0x00000004020c7825 */ /* 0x000fc800078e0006 */
        /* <DEDUP_REMOVED lines=8> */
[----:B--2---:R-:W-:-:S05]  /*08a0*/  IMAD.IADD R21, R18, 0x1, R21 ;  /* 0x0000000112157824 */ /* 0x004fca00078e0215 */
[----:B------:R2:W-:Y:S04]  /*08b0*/  STG.E desc[UR6][R12.64+0x8], R21 ;  /* 0x000008150c007986 */ /* 0x0005e8000c101906 */
[----:B------:R-:W3:Y:S04]  /*08c0*/  LDG.E R18, desc[UR6][R16.64+0xc] ;  /* 0x00000c0610127981 */ /* 0x000ee8000c1e1900 */
[----:B------:R-:W3:Y:S02]  /*08d0*/  LDG.E R23, desc[UR6][R14.64+0xc] ;  /* 0x00000c060e177981 */ /* 0x000ee4000c1e1900 */
[----:B---3--:R-:W-:-:S05]  /*08e0*/  IADD3 R23, PT, PT, R18, R23, RZ ;  /* 0x0000001712177210 */ /* 0x008fca0007ffe0ff */
[----:B------:R3:W-:Y:S04]  /*08f0*/  STG.E desc[UR6][R12.64+0xc], R23 ;  /* 0x00000c170c007986 */ /* 0x0007e8000c101906 */
[----:B0-----:R-:W4:Y:S04]  /*0900*/  LDG.E R3, desc[UR6][R16.64+0x10] ;  /* 0x0000100610037981 */ /* 0x001f28000c1e1900 */
[----:B------:R-:W4:Y:S02]  /*0910*/  LDG.E R18, desc[UR6][R14.64+0x10] ;  /* 0x000010060e127981 */ /* 0x000f24000c1e1900 */
        /* <DEDUP_REMOVED lines=8> */
[----:B----4-:R-:W-:-:S05]  /*09a0*/  IMAD.IADD R21, R18, 0x1, R21 ;  /* 0x0000000112157824 */ /* 0x010fca00078e0215 */
[----:B------:R0:W-:Y:S04]  /*09b0*/  STG.E desc[UR6][R12.64+0x18], R21 ;  /* 0x000018150c007986 */ /* 0x0001e8000c101906 */
[----:B------:R-:W2:Y:S04]  /*09c0*/  LDG.E R18, desc[UR6][R16.64+0x1c] ;  /* 0x00001c0610127981 */ /* 0x000ea8000c1e1900 */
[----:B---3--:R-:W2:Y:S02]  /*09d0*/  LDG.E R23, desc[UR6][R14.64+0x1c] ;  /* 0x00001c060e177981 */ /* 0x008ea4000c1e1900 */
[----:B--2---:R-:W-:-:S05]  /*09e0*/  IADD3 R23, PT, PT, R18, R23, RZ ;  /* 0x0000001712177210 */ /* 0x004fca0007ffe0ff */
[----:B------:R0:W-:Y:S02]  /*09f0*/  STG.E desc[UR6][R12.64+0x1c], R23 ;  /* 0x00001c170c007986 */ /* 0x0001e4000c101906 */
.L_x_6:
[----:B------:R-:W-:Y:S05]  /*0a00*/  BSYNC.RECONVERGENT B0 ;  /* 0x0000000000007941 */ /* 0x000fea0003800200 */
.L_x_5:
[----:B------:R-:W-:-:S07]  /*0a10*/  VIADD R2, R2, 0x8 ;  /* 0x0000000802027836 */ /* 0x000fce0000000000 */
.L_x_4:
[----:B------:R-:W-:-:S13]  /*0a20*/  ISETP.NE.AND P0, PT, RZ, UR4, PT ;  /* 0x00000004ff007c0c */ /* 0x000fda000bf05270 */
[----:B------:R-:W-:Y:S05]  /*0a30*/  @!P0 EXIT ;  /* 0x000000000000894d */ /* 0x000fea0003800000 */
[----:B------:R-:W-:Y:S02]  /*0a40*/  UISETP.GE.U32.AND UP0, UPT, UR4, 0x4, UPT ;  /* 0x000000040400788c */ /* 0x000fe4000bf06070 */
[----:B------:R-:W-:-:S07]  /*0a50*/  ULOP3.LUT UR5, UR10, 0x3, URZ, 0xc0, !UPT ;  /* 0x000000030a057892 */ /* 0x000fce000f8ec0ff */
[----:B------:R-:W-:Y:S05]  /*0a60*/  BRA.U !UP0, `(.L_x_7) ;  /* 0x0000000108607547 */ /* 0x000fea000b800000 */
[----:B------:R-:W-:Y:S01]  /*0a70*/  ISETP.GE.AND P0, PT, R0, UR10, PT ;  /* 0x0000000a00007c0c */ /* 0x000fe2000bf06270 */
[----:B------:R-:W-:-:S12]  /*0a80*/  BSSY.RECONVERGENT B0, `(.L_x_8) ;  /* 0x0000015000007945 */ /* 0x000fd80003800200 */
[----:B------:R-:W-:Y:S05]  /*0a90*/  @P0 BRA `(.L_x_9) ;  /* 0x00000000004c0947 */ /* 0x000fea0003800000 */
[----:B------:R-:W-:-:S04]  /*0aa0*/  IMAD.WIDE.U32 R10, R2, 0x4, R10 ;  /* 0x00000004020a7825 */ /* 0x000fc800078e000a */
[C---:B------:R-:W-:Y:S01]  /*0ab0*/  IMAD.WIDE.U32 R8, R2.reuse, 0x4, R8 ;  /* 0x0000000402087825 */ /* 0x040fe200078e0008 */
[----:B0-----:R-:W2:Y:S04]  /*0ac0*/  LDG.E R3, desc[UR6][R10.64] ;  /* 0x000000060a037981 */ /* 0x001ea8000c1e1900 */
        /* <DEDUP_REMOVED lines=12> */
[----:B------:R-:W2:Y:S04]  /*0b90*/  LDG.E R12, desc[UR6][R10.64+0xc] ;  /* 0x00000c060a0c7981 */ /* 0x000ea8000c1e1900 */
[----:B------:R-:W2:Y:S02]  /*0ba0*/  LDG.E R17, desc[UR6][R8.64+0xc] ;  /* 0x00000c0608117981 */ /* 0x000ea4000c1e1900 */
[----:B--2---:R-:W-:-:S05]  /*0bb0*/  IMAD.IADD R17, R12, 0x1, R17 ;  /* 0x000000010c117824 */ /* 0x004fca00078e0211 */
[----:B------:R1:W-:Y:S02]  /*0bc0*/  STG.E desc[UR6][R6.64+0xc], R17 ;  /* 0x00000c1106007986 */ /* 0x0003e4000c101906 */
.L_x_9:
[----:B------:R-:W-:Y:S05]  /*0bd0*/  BSYNC.RECONVERGENT B0 ;  /* 0x0000000000007941 */ /* 0x000fea0003800200 */
.L_x_8:
[----:B------:R-:W-:-:S07]  /*0be0*/  VIADD R2, R2, 0x4 ;  /* 0x0000000402027836 */ /* 0x000fce0000000000 */
.L_x_7:
[----:B------:R-:W-:-:S13]  /*0bf0*/  ISETP.NE.AND P0, PT, RZ, UR5, PT ;  /* 0x00000005ff007c0c */ /* 0x000fda000bf05270 */
[----:B------:R-:W-:Y:S05]  /*0c00*/  @!P0 EXIT ;  /* 0x000000000000894d */ /* 0x000fea0003800000 */
[----:B01----:R-:W-:Y:S01]  /*0c10*/  IMAD.WIDE.U32 R2, R2, 0x4, R4 ;  /* 0x0000000402027825 */ /* 0x003fe200078e0004 */
[----:B------:R-:W-:Y:S01]  /*0c20*/  ISETP.GE.AND P0, PT, R0, UR10, PT ;  /* 0x0000000a00007c0c */ /* 0x000fe2000bf06270 */
[----:B------:R-:W-:Y:S01]  /*0c30*/  UIADD3 UR4, UPT, UPT, -UR5, URZ, URZ ;  /* 0x000000ff05047290 */ /* 0x000fe2000fffe1ff */
[C---:B------:R-:W-:Y:S02]  /*0c40*/  IADD3 R8, P1, PT, R2.reuse, UR12, RZ ;  /* 0x0000000c02087c10 */ /* 0x040fe4000ff3e0ff */
[C---:B------:R-:W-:Y:S02]  /*0c50*/  IADD3 R4, P2, PT, R2.reuse, UR8, RZ ;  /* 0x0000000802047c10 */ /* 0x040fe4000ff5e0ff */
[----:B------:R-:W-:Y:S02]  /*0c60*/  IADD3 R6, P3, PT, R2, UR14, RZ ;  /* 0x0000000e02067c10 */ /* 0x000fe4000ff7e0ff */
[C---:B------:R-:W-:Y:S02]  /*0c70*/  IADD3.X R13, PT, PT, R3.reuse, UR13, RZ, P1, !PT ;  /* 0x0000000d030d7c10 */ /* 0x040fe40008ffe4ff */
[----:B------:R-:W-:-:S02]  /*0c80*/  IADD3.X R11, PT, PT, R3, UR9, RZ, P2, !PT ;  /* 0x00000009030b7c10 */ /* 0x000fc400097fe4ff */
[----:B------:R-:W-:-:S07]  /*0c90*/  IADD3.X R9, PT, PT, R3, UR15, RZ, P3, !PT ;  /* 0x0000000f03097c10 */ /* 0x000fce0009ffe4ff */
.L_x_10:
[----:B------:R-:W-:Y:S01]  /*0ca0*/  @!P0 IMAD.MOV.U32 R5, RZ, RZ, R11 ;  /* 0x000000ffff058224 */ /* 0x000fe200078e000b */
[----:B0-----:R-:W-:Y:S01]  /*0cb0*/  @!P0 MOV R3, R9 ;  /* 0x0000000900038202 */ /* 0x001fe20000000f00 */
[----:B------:R-:W-:-:S04]  /*0cc0*/  @!P0 IMAD.MOV.U32 R2, RZ, RZ, R6 ;  /* 0x000000ffff028224 */ /* 0x000fc800078e0006 */
[----:B------:R-:W2:Y:S04]  /*0cd0*/  @!P0 LDG.E R5, desc[UR6][R4.64] ;  /* 0x0000000604058981 */ /* 0x000ea8000c1e1900 */
[----:B------:R0:W2:Y:S02]  /*0ce0*/  @!P0 LDG.E R0, desc[UR6][R2.64] ;  /* 0x0000000602008981 */ /* 0x0000a4000c1e1900 */
[----:B0-----:R-:W-:Y:S01]  /*0cf0*/  @!P0 MOV R2, R8 ;  /* 0x0000000800028202 */ /* 0x001fe20000000f00 */
[----:B------:R-:W-:Y:S01]  /*0d00*/  @!P0 IMAD.MOV.U32 R3, RZ, RZ, R13 ;  /* 0x000000ffff038224 */ /* 0x000fe200078e000d */
[----:B------:R-:W-:-:S04]  /*0d10*/  UIADD3 UR4, UPT, UPT, UR4, 0x1, URZ ;  /* 0x0000000104047890 */ /* 0x000fc8000fffe0ff */
[----:B------:R-:W-:Y:S01]  /*0d20*/  UISETP.NE.AND UP0, UPT, UR4, URZ, UPT ;  /* 0x000000ff0400728c */ /* 0x000fe2000bf05270 */
[----:B------:R-:W-:Y:S02]  /*0d30*/  IADD3 R8, P1, PT, R8, 0x4, RZ ;  /* 0x0000000408087810 */ /* 0x000fe40007f3e0ff */
[----:B------:R-:W-:Y:S02]  /*0d40*/  IADD3 R6, P3, PT, R6, 0x4, RZ ;  /* 0x0000000406067810 */ /* 0x000fe40007f7e0ff */
[----:B------:R-:W-:Y:S01]  /*0d50*/  IADD3 R4, P2, PT, R4, 0x4, RZ ;  /* 0x0000000404047810 */ /* 0x000fe20007f5e0ff */
[----:B------:R-:W-:Y:S02]  /*0d60*/  IMAD.X R13, RZ, RZ, R13, P1 ;  /* 0x000000ffff0d7224 */ /* 0x000fe400008e060d */
[----:B------:R-:W-:Y:S01]  /*0d70*/  IMAD.X R9, RZ, RZ, R9, P3 ;  /* 0x000000ffff097224 */ /* 0x000fe200018e0609 */
[----:B------:R-:W-:Y:S01]  /*0d80*/  IADD3.X R11, PT, PT, RZ, R11, RZ, P2, !PT ;  /* 0x0000000bff0b7210 */ /* 0x000fe200017fe4ff */
[----:B--2---:R-:W-:-:S05]  /*0d90*/  @!P0 IMAD.IADD R7, R0, 0x1, R5 ;  /* 0x0000000100078824 */ /* 0x004fca00078e0205 */
[----:B------:R0:W-:Y:S01]  /*0da0*/  @!P0 STG.E desc[UR6][R2.64], R7 ;  /* 0x0000000702008986 */ /* 0x0001e2000c101906 */
[----:B------:R-:W-:Y:S05]  /*0db0*/  BRA.U UP0, `(.L_x_10) ;  /* 0xfffffffd00b87547 */ /* 0x000fea000b83ffff */
[----:B------:R-:W-:Y:S05]  /*0dc0*/  EXIT ;  /* 0x000000000000794d */ /* 0x000fea0003800000 */
.L_x_11:
[----:B------:R-:W-:-:S00]  /*0dd0*/  BRA `(.L_x_11) ;  /* 0xfffffffc00fc7947 */ /* 0x000fc0000383ffff */
[----:B------:R-:W-:-:S00]  /*0de0*/  NOP ;  /* 0x0000000000007918 */ /* 0x000fc00000000000 */
        /* <DEDUP_REMOVED lines=9> */
.L_x_25:


//--------------------- .text._Z11kernel_1t1rPA100_iS0_S0_i --------------------------
	.section	.text._Z11kernel_1t1rPA100_iS0_S0_i,"ax",@progbits
	.align	128
        .global         _Z11kernel_1t1rPA100_iS0_S0_i
        .type           _Z11kernel_1t1rPA100_iS0_S0_i,@function
        .size           _Z11kernel_1t1rPA100_iS0_S0_i,(.L_x_26 - _Z11kernel_1t1rPA100_iS0_S0_i)
        .other          _Z11kernel_1t1rPA100_iS0_S0_i,@"STO_CUDA_ENTRY STV_DEFAULT"
_Z11kernel_1t1rPA100_iS0_S0_i:
.text._Z11kernel_1t1rPA100_iS0_S0_i:
[----:B------:R-:W-:Y:S08]  /*0000*/  LDC R1, c[0x0][0x37c] ;  /* 0x0000df00ff017b82 */ /* 0x000ff00000000800 */
[----:B------:R-:W0:Y:S01]  /*0010*/  LDC R7, c[0x0][0x398] ;  /* 0x0000e600ff077b82 */ /* 0x000e220000000800 */
[----:B------:R-:W1:Y:S07]  /*0020*/  S2R R3, SR_TID.Y ;  /* 0x0000000000037919 */ /* 0x000e6e0000002200 */
[----:B------:R-:W2:Y:S08]  /*0030*/  LDC R0, c[0x0][0x364] ;  /* 0x0000d900ff007b82 */ /* 0x000eb00000000800 */
[----:B------:R-:W3:Y:S01]  /*0040*/  S2UR UR4, SR_CTAID.Y ;  /* 0x00000000000479c3 */ /* 0x000ee20000002600 */
        /* <DEDUP_REMOVED lines=13> */
[C---:B------:R-:W-:Y:S01]  /*0120*/  ISETP.GE.U32.AND P0, PT, R0.reuse, R7, PT ;  /* 0x000000070000720c */ /* 0x040fe20003f06070 */
[----:B------:R-:W-:Y:S01]  /*0130*/  IMAD.WIDE.U32 R4, R0, 0x4, R4 ;  /* 0x0000000400047825 */ /* 0x000fe200078e0004 */
[----:B------:R-:W-:Y:S02]  /*0140*/  IADD3 R16, PT, PT, -R2, RZ, RZ ;  /* 0x000000ff02107210 */ /* 0x000fe40007ffe1ff */
[C---:B-1----:R-:W-:Y:S02]  /*0150*/  IADD3 R3, P1, PT, R4.reuse, UR10, RZ ;  /* 0x0000000a04037c10 */ /* 0x042fe4000ff3e0ff */
[----:B------:R-:W-:-:S02]  /*0160*/  IADD3 R11, P3, PT, R4, UR8, RZ ;  /* 0x00000008040b7c10 */ /* 0x000fc4000ff7e0ff */
[----:B--2---:R-:W-:Y:S02]  /*0170*/  IADD3 R10, P2, PT, R4, UR4, RZ ;  /* 0x00000004040a7c10 */ /* 0x004fe4000ff5e0ff */
[C---:B------:R-:W-:Y:S02]  /*0180*/  IADD3.X R6, PT, PT, R5.reuse, UR11, RZ, P1, !PT ;  /* 0x0000000b05067c10 */ /* 0x040fe40008ffe4ff */
[C---:B------:R-:W-:Y:S02]  /*0190*/  IADD3.X R7, PT, PT, R5.reuse, UR5, RZ, P2, !PT ;  /* 0x0000000505077c10 */ /* 0x040fe400097fe4ff */
[----:B------:R-:W-:-:S07]  /*01a0*/  IADD3.X R9, PT, PT, R5, UR9, RZ, P3, !PT ;  /* 0x0000000905097c10 */ /* 0x000fce0009ffe4ff */
.L_x_15:
        /* <DEDUP_REMOVED lines=75> */
.L_x_14:
[----:B0-----:R-:W-:Y:S05]  /*0660*/  BSYNC.RECONVERGENT B0 ;  /* 0x0000000000007941 */ /* 0x001fea0003800200 */
.L_x_13:
[----:B------:R-:W-:Y:S01]  /*0670*/  IMAD.X R6, RZ, RZ, R5, P1 ;  /* 0x000000ffff067224 */ /* 0x000fe200008e0605 */
[----:B----4-:R-:W-:Y:S01]  /*0680*/  IADD3.X R9, PT, PT, RZ, R9, RZ, P3, !PT ;  /* 0x00000009ff097210 */ /* 0x010fe20001ffe4ff */
[----:B------:R-:W-:Y:S01]  /*0690*/  IMAD.X R7, RZ, RZ, R7, P2 ;  /* 0x000000ffff077224 */ /* 0x000fe200010e0607 */
[----:B------:R-:W-:Y:S06]  /*06a0*/  @P4 BRA `(.L_x_15) ;  /* 0xfffffff800c04947 */ /* 0x000fec000383ffff */
.L_x_12:
[----:B------:R-:W-:-:S13]  /*06b0*/  ISETP.NE.AND P0, PT, R14, RZ, PT ;  /* 0x000000ff0e00720c */ /* 0x000fda0003f05270 */
[----:B0-----:R-:W-:Y:S05]  /*06c0*/  @!P0 EXIT ;  /* 0x000000000000894d */ /* 0x001fea0003800000 */
[----:B------:R-:W0:Y:S01]  /*06d0*/  LDCU.64 UR8, c[0x0][0x390] ;  /* 0x00007200ff0877ac */ /* 0x000e220008000a00 */
[----:B------:R-:W-:Y:S01]  /*06e0*/  ISETP.GE.U32.AND P0, PT, R14, 0x8, PT ;  /* 0x000000080e00780c */ /* 0x000fe20003f06070 */
[----:B------:R-:W-:Y:S01]  /*06f0*/  IMAD.WIDE.U32 R4, R0, 0x4, RZ ;  /* 0x0000000400047825 */ /* 0x000fe200078e00ff */
        /* <DEDUP_REMOVED lines=10> */
[----:B------:R-:W-:Y:S01]  /*07a0*/  ISETP.GE.U32.AND P0, PT, R0, UR10, PT ;  /* 0x0000000a00007c0c */ /* 0x000fe2000bf06070 */
        /* <DEDUP_REMOVED lines=37> */
.L_x_18:
[----:B------:R-:W-:Y:S05]  /*0a00*/  BSYNC.RECONVERGENT B0 ;  /* 0x0000000000007941 */ /* 0x000fea0003800200 */
.L_x_17:
[----:B------:R-:W-:-:S07]  /*0a10*/  VIADD R2, R2, 0x8 ;  /* 0x0000000802027836 */ /* 0x000fce0000000000 */
.L_x_16:
[----:B------:R-:W-:-:S13]  /*0a20*/  ISETP.NE.AND P0, PT, RZ, UR4, PT ;  /* 0x00000004ff007c0c */ /* 0x000fda000bf05270 */
[----:B------:R-:W-:Y:S05]  /*0a30*/  @!P0 EXIT ;  /* 0x000000000000894d */ /* 0x000fea0003800000 */
[----:B------:R-:W-:Y:S02]  /*0a40*/  UISETP.GE.U32.AND UP0, UPT, UR4, 0x4, UPT ;  /* 0x000000040400788c */ /* 0x000fe4000bf06070 */
[----:B------:R-:W-:-:S07]  /*0a50*/  ULOP3.LUT UR5, UR10, 0x3, URZ, 0xc0, !UPT ;  /* 0x000000030a057892 */ /* 0x000fce000f8ec0ff */
[----:B------:R-:W-:Y:S05]  /*0a60*/  BRA.U !UP0, `(.L_x_19) ;  /* 0x0000000108607547 */ /* 0x000fea000b800000 */
[----:B------:R-:W-:Y:S01]  /*0a70*/  ISETP.GE.U32.AND P0, PT, R0, UR10, PT ;  /* 0x0000000a00007c0c */ /* 0x000fe2000bf06070 */
        /* <DEDUP_REMOVED lines=21> */
.L_x_21:
[----:B------:R-:W-:Y:S05]  /*0bd0*/  BSYNC.RECONVERGENT B0 ;  /* 0x0000000000007941 */ /* 0x000fea0003800200 */
.L_x_20:
[----:B------:R-:W-:-:S07]  /*0be0*/  VIADD R2, R2, 0x4 ;  /* 0x0000000402027836 */ /* 0x000fce0000000000 */
.L_x_19:
[----:B------:R-:W-:-:S13]  /*0bf0*/  ISETP.NE.AND P0, PT, RZ, UR5, PT ;  /* 0x00000005ff007c0c */ /* 0x000fda000bf05270 */
[----:B------:R-:W-:Y:S05]  /*0c00*/  @!P0 EXIT ;  /* 0x000000000000894d */ /* 0x000fea0003800000 */
[----:B01----:R-:W-:Y:S01]  /*0c10*/  IMAD.WIDE.U32 R2, R2, 0x190, R4 ;  /* 0x0000019002027825 */ /* 0x003fe200078e0004 */
[----:B------:R-:W-:Y:S01]  /*0c20*/  ISETP.GE.U32.AND P0, PT, R0, UR10, PT ;  /* 0x0000000a00007c0c */ /* 0x000fe2000bf06070 */
[----:B------:R-:W-:Y:S01]  /*0c30*/  UIADD3 UR4, UPT, UPT, -UR5, URZ, URZ ;  /* 0x000000ff05047290 */ /* 0x000fe2000fffe1ff */
[C---:B------:R-:W-:Y:S02]  /*0c40*/  IADD3 R8, P1, PT, R2.reuse, UR12, RZ ;  /* 0x0000000c02087c10 */ /* 0x040fe4000ff3e0ff */
[C---:B------:R-:W-:Y:S02]  /*0c50*/  IADD3 R4, P2, PT, R2.reuse, UR8, RZ ;  /* 0x0000000802047c10 */ /* 0x040fe4000ff5e0ff */
[----:B------:R-:W-:Y:S02]  /*0c60*/  IADD3 R6, P3, PT, R2, UR14, RZ ;  /* 0x0000000e02067c10 */ /* 0x000fe4000ff7e0ff */
[C---:B------:R-:W-:Y:S02]  /*0c70*/  IADD3.X R13, PT, PT, R3.reuse, UR13, RZ, P1, !PT ;  /* 0x0000000d030d7c10 */ /* 0x040fe40008ffe4ff */
[----:B------:R-:W-:-:S02]  /*0c80*/  IADD3.X R11, PT, PT, R3, UR9, RZ, P2, !PT ;  /* 0x00000009030b7c10 */ /* 0x000fc400097fe4ff */
[----:B------:R-:W-:-:S07]  /*0c90*/  IADD3.X R9, PT, PT, R3, UR15, RZ, P3, !PT ;  /* 0x0000000f03097c10 */ /* 0x000fce0009ffe4ff */
.L_x_22:
        /* <DEDUP_REMOVED lines=19> */
.L_x_23:
        /* <DEDUP_REMOVED lines=11> */
.L_x_26:


//--------------------- .text._Z11kernel_1t1ePA100_iS0_S0_i --------------------------
	.section	.text._Z11kernel_1t1ePA100_iS0_S0_i,"ax",@progbits
	.align	128
        .global         _Z11kernel_1t1ePA100_iS0_S0_i
        .type           _Z11kernel_1t1ePA100_iS0_S0_i,@function
        .size           _Z11kernel_1t1ePA100_iS0_S0_i,(.L_x_27 - _Z11kernel_1t1ePA100_iS0_S0_i)
        .other          _Z11kernel_1t1ePA100_iS0_S0_i,@"STO_CUDA_ENTRY STV_DEFAULT"
_Z11kernel_1t1ePA100_iS0_S0_i:
.text._Z11kernel_1t1ePA100_iS0_S0_i:
[----:B------:R-:W-:Y:S01]  /*0000*/  LDC R1, c[0x0][0x37c] ;  /* 0x0000df00ff017b82 */ /* 0x000fe20000000800 */
[----:B------:R-:W0:Y:S07]  /*0010*/  S2R R0, SR_TID.X ;  /* 0x0000000000007919 */ /* 0x000e2e0000002100 */
[----:B------:R-:W0:Y:S01]  /*0020*/  LDC R9, c[0x0][0x360] ;  /* 0x0000d800ff097b82 */ /* 0x000e220000000800 */
[----:B------:R-:W1:Y:S01]  /*0030*/  LDCU UR6, c[0x0][0x398] ;  /* 0x00007300ff0677ac */ /* 0x000e620008000800 */
[----:B------:R-:W2:Y:S06]  /*0040*/  S2R R2, SR_TID.Y ;  /* 0x0000000000027919 */ /* 0x000eac0000002200 */
[----:B------:R-:W0:Y:S08]  /*0050*/  S2UR UR4, SR_CTAID.X ;  /* 0x00000000000479c3 */ /* 0x000e300000002500 */
[----:B------:R-:W2:Y:S08]  /*0060*/  S2UR UR5, SR_CTAID.Y ;  /* 0x00000000000579c3 */ /* 0x000eb00000002600 */
[----:B------:R-:W2:Y:S01]  /*0070*/  LDC R11, c[0x0][0x364] ;  /* 0x0000d900ff0b7b82 */ /* 0x000ea20000000800 */
[----:B0-----:R-:W-:-:S02]  /*0080*/  IMAD R9, R9, UR4, R0 ;  /* 0x0000000409097c24 */ /* 0x001fc4000f8e0200 */
[----:B--2---:R-:W-:-:S05]  /*0090*/  IMAD R11, R11, UR5, R2 ;  /* 0x000000050b0b7c24 */ /* 0x004fca000f8e0202 */
[----:B------:R-:W-:-:S04]  /*00a0*/  VIMNMX R0, PT, PT, R9, R11, !PT ;  /* 0x0000000b09007248 */ /* 0x000fc80007fe0100 */
[----:B-1----:R-:W-:-:S13]  /*00b0*/  ISETP.GE.AND P0, PT, R0, UR6, PT ;  /* 0x0000000600007c0c */ /* 0x002fda000bf06270 */
[----:B------:R-:W-:Y:S05]  /*00c0*/  @P0 EXIT ;  /* 0x000000000000094d */ /* 0x000fea0003800000 */
[----:B------:R-:W0:Y:S01]  /*00d0*/  LDC.64 R2, c[0x0][0x388] ;  /* 0x0000e200ff027b82 */ /* 0x000e220000000a00 */
[----:B------:R-:W1:Y:S07]  /*00e0*/  LDCU.64 UR4, c[0x0][0x358] ;  /* 0x00006b00ff0477ac */ /* 0x000e6e0008000a00 */
[----:B------:R-:W2:Y:S08]  /*00f0*/  LDC.64 R4, c[0x0][0x390] ;  /* 0x0000e400ff047b82 */ /* 0x000eb00000000a00 */
[----:B------:R-:W3:Y:S01]  /*0100*/  LDC.64 R6, c[0x0][0x380] ;  /* 0x0000e000ff067b82 */ /* 0x000ee20000000a00 */
[----:B0-----:R-:W-:-:S04]  /*0110*/  IMAD.WIDE R2, R9, 0x190, R2 ;  /* 0x0000019009027825 */ /* 0x001fc800078e0202 */
[----:B------:R-:W-:-:S04]  /*0120*/  IMAD.WIDE.U32 R2, R11, 0x4, R2 ;  /* 0x000000040b027825 */ /* 0x000fc800078e0002 */
[----:B--2---:R-:W-:Y:S02]  /*0130*/  IMAD.WIDE R4, R9, 0x190, R4 ;  /* 0x0000019009047825 */ /* 0x004fe400078e0204 */
[----:B-1----:R-:W2:Y:S02]  /*0140*/  LDG.E R2, desc[UR4][R2.64] ;  /* 0x0000000402027981 */ /* 0x002ea4000c1e1900 */
[----:B------:R-:W-:-:S06]  /*0150*/  IMAD.WIDE.U32 R4, R11, 0x4, R4 ;  /* 0x000000040b047825 */ /* 0x000fcc00078e0004 */
[----:B------:R-:W2:Y:S01]  /*0160*/  LDG.E R5, desc[UR4][R4.64] ;  /* 0x0000000404057981 */ /* 0x000ea2000c1e1900 */
[----:B---3--:R-:W-:-:S04]  /*0170*/  IMAD.WIDE R6, R9, 0x190, R6 ;  /* 0x0000019009067825 */ /* 0x008fc800078e0206 */
[----:B------:R-:W-:Y:S01]  /*0180*/  IMAD.WIDE.U32 R6, R11, 0x4, R6 ;  /* 0x000000040b067825 */ /* 0x000fe200078e0006 */
[----:B--2---:R-:W-:-:S05]  /*0190*/  IADD3 R9, PT, PT, R2, R5, RZ ;  /* 0x0000000502097210 */ /* 0x004fca0007ffe0ff */
[----:B------:R-:W-:Y:S01]  /*01a0*/  STG.E desc[UR4][R6.64], R9 ;  /* 0x0000000906007986 */ /* 0x000fe2000c101904 */
[----:B------:R-:W-:Y:S05]  /*01b0*/  EXIT ;  /* 0x000000000000794d */ /* 0x000fea0003800000 */
.L_x_24:
        /* <DEDUP_REMOVED lines=12> */
.L_x_27:


//--------------------- .nv.shared.reserved.0     --------------------------
	.section	.nv.shared.reserved.0,"aw",@nobits
	.weak		__nv_reservedSMEM_offset_0_alias
	.size		__nv_reservedSMEM_offset_0_alias, 0, 64
	.other		__nv_reservedSMEM_offset_0_alias,@"STO_CUDA_RESERVED_SHARED STV_DEFAULT"
__nv_reservedSMEM_offset_0_alias:
	.zero		0
	.zero		64


//--------------------- .nv.constant0._Z11kernel_1t1cPA100_iS0_S0_i --------------------------
	.section	.nv.constant0._Z11kernel_1t1cPA100_iS0_S0_i,"a",@progbits
	.sectionflags	@""
	.align	4
.nv.constant0._Z11kernel_1t1cPA100_iS0_S0_i:
	.zero		924


//--------------------- .nv.constant0._Z11kernel_1t1rPA100_iS0_S0_i --------------------------
	.section	.nv.constant0._Z11kernel_1t1rPA100_iS0_S0_i,"a",@progbits
	.sectionflags	@""
	.align	4
.nv.constant0._Z11kernel_1t1rPA100_iS0_S0_i:
	.zero		924


//--------------------- .nv.constant0._Z11kernel_1t1ePA100_iS0_S0_i --------------------------
	.section	.nv.constant0._Z11kernel_1t1ePA100_iS0_S0_i,"a",@progbits
	.sectionflags	@""
	.align	4
.nv.constant0._Z11kernel_1t1ePA100_iS0_S0_i:
	.zero		924


//--------------------- SYMBOLS --------------------------

	.type		.nv.reservedSmem.offset0,@object
	.size		.nv.reservedSmem.offset0,0x4
